	.headerflags	@"EF_CUDA_TEXMODE_UNIFIED EF_CUDA_64BIT_ADDRESS EF_CUDA_ACCELERATORS EF_CUDA_SM90 EF_CUDA_VIRTUAL_SM(EF_CUDA_SM90)"
	.elftype	@"ET_EXEC"


//--------------------- .nv.info                  --------------------------
	.section	.nv.info,"",@"SHT_CUDA_INFO"
	.align	4


	//----- nvinfo : EIATTR_REGCOUNT
	.align		4
        /*0000*/ 	.byte	0x04, 0x2f
        /*0002*/ 	.short	(.L_3 - .L_2)
	.align		4
.L_2:
        /*0004*/ 	.word	index@(triton_poi_fused__native_batch_norm_legit_no_training_41)
        /*0008*/ 	.word	0x00000012


	//----- nvinfo : EIATTR_MIN_STACK_SIZE
	.align		4
.L_3:
        /*000c*/ 	.byte	0x04, 0x12
        /*000e*/ 	.short	(.L_5 - .L_4)
	.align		4
.L_4:
        /*0010*/ 	.word	index@(triton_poi_fused__native_batch_norm_legit_no_training_41)
        /*0014*/ 	.word	0x00000000


	//----- nvinfo : EIATTR_FRAME_SIZE
	.align		4
.L_5:
        /*0018*/ 	.byte	0x04, 0x11
        /*001a*/ 	.short	(.L_7 - .L_6)
	.align		4
.L_6:
        /*001c*/ 	.word	index@(triton_poi_fused__native_batch_norm_legit_no_training_41)
        /*0020*/ 	.word	0x00000000


	//----- nvinfo : EIATTR_MIN_STACK_SIZE
	.align		4
.L_7:
        /*0024*/ 	.byte	0x04, 0x12
        /*0026*/ 	.short	(.L_9 - .L_8)
	.align		4
.L_8:
        /*0028*/ 	.word	index@(triton_poi_fused__native_batch_norm_legit_no_training_41)
        /*002c*/ 	.word	0x00000000
.L_9:


//--------------------- .nv.info.triton_poi_fused__native_batch_norm_legit_no_training_41 --------------------------
	.section	.nv.info.triton_poi_fused__native_batch_norm_legit_no_training_41,"",@"SHT_CUDA_INFO"
	.sectionflags	@""
	.align	4


	//----- nvinfo : EIATTR_CUDA_API_VERSION
	.align		4
        /*0000*/ 	.byte	0x04, 0x37
        /*0002*/ 	.short	(.L_11 - .L_10)
.L_10:
        /*0004*/ 	.word	0x0000007c


	//----- nvinfo : EIATTR_KPARAM_INFO
	.align		4
.L_11:
        /*0008*/ 	.byte	0x04, 0x17
        /*000a*/ 	.short	(.L_13 - .L_12)
.L_12:
        /*000c*/ 	.word	0x00000000
        /*0010*/ 	.short	0x0006
        /*0012*/ 	.short	0x0030
        /*0014*/ 	.byte	0x00, 0xf0, 0x11, 0x00


	//----- nvinfo : EIATTR_KPARAM_INFO
	.align		4
.L_13:
        /*0018*/ 	.byte	0x04, 0x17
        /*001a*/ 	.short	(.L_15 - .L_14)
.L_14:
        /*001c*/ 	.word	0x00000000
        /*0020*/ 	.short	0x0005
        /*0022*/ 	.short	0x0028
        /*0024*/ 	.byte	0x00, 0xf4, 0x21, 0x00


	//----- nvinfo : EIATTR_KPARAM_INFO
	.align		4
.L_15:
        /*0028*/ 	.byte	0x04, 0x17
        /*002a*/ 	.short	(.L_17 - .L_16)
.L_16:
        /*002c*/ 	.word	0x00000000
        /*0030*/ 	.short	0x0004
        /*0032*/ 	.short	0x0020
        /*0034*/ 	.byte	0x00, 0xf4, 0x21, 0x00


	//----- nvinfo : EIATTR_KPARAM_INFO
	.align		4
.L_17:
        /*0038*/ 	.byte	0x04, 0x17
        /*003a*/ 	.short	(.L_19 - .L_18)
.L_18:
        /*003c*/ 	.word	0x00000000
        /*0040*/ 	.short	0x0003
        /*0042*/ 	.short	0x0018
        /*0044*/ 	.byte	0x00, 0xf4, 0x21, 0x00


	//----- nvinfo : EIATTR_KPARAM_INFO
	.align		4
.L_19:
        /*0048*/ 	.byte	0x04, 0x17
        /*004a*/ 	.short	(.L_21 - .L_20)
.L_20:
        /*004c*/ 	.word	0x00000000
        /*0050*/ 	.short	0x0002
        /*0052*/ 	.short	0x0010
        /*0054*/ 	.byte	0x00, 0xf4, 0x21, 0x00


	//----- nvinfo : EIATTR_KPARAM_INFO
	.align		4
.L_21:
        /*0058*/ 	.byte	0x04, 0x17
        /*005a*/ 	.short	(.L_23 - .L_22)
.L_22:
        /*005c*/ 	.word	0x00000000
        /*0060*/ 	.short	0x0001
        /*0062*/ 	.short	0x0008
        /*0064*/ 	.byte	0x00, 0xf4, 0x21, 0x00


	//----- nvinfo : EIATTR_KPARAM_INFO
	.align		4
.L_23:
        /*0068*/ 	.byte	0x04, 0x17
        /*006a*/ 	.short	(.L_25 - .L_24)
.L_24:
        /*006c*/ 	.word	0x00000000
        /*0070*/ 	.short	0x0000
        /*0072*/ 	.short	0x0000
        /*0074*/ 	.byte	0x00, 0xf4, 0x21, 0x00


	//----- nvinfo : EIATTR_SPARSE_MMA_MASK
	.align		4
.L_25:
        /*0078*/ 	.byte	0x03, 0x50
        /*007a*/ 	.short	0x0000


	//----- nvinfo : EIATTR_MAXREG_COUNT
	.align		4
        /*007c*/ 	.byte	0x03, 0x1b
        /*007e*/ 	.short	0x00ff


	//----- nvinfo : EIATTR_EXIT_INSTR_OFFSETS
	.align		4
        /*0080*/ 	.byte	0x04, 0x1c
        /*0082*/ 	.short	(.L_27 - .L_26)


	//   ....[0]....
.L_26:
        /*0084*/ 	.word	0x00000390


	//----- nvinfo : EIATTR_REQNTID
	.align		4
.L_27:
        /*0088*/ 	.byte	0x04, 0x10
        /*008a*/ 	.short	(.L_29 - .L_28)
.L_28:
        /*008c*/ 	.word	0x00000080
        /*0090*/ 	.word	0x00000001
        /*0094*/ 	.word	0x00000001


	//----- nvinfo : EIATTR_CBANK_PARAM_SIZE
	.align		4
.L_29:
        /*0098*/ 	.byte	0x03, 0x19
        /*009a*/ 	.short	0x0034


	//----- nvinfo : EIATTR_PARAM_CBANK
	.align		4
        /*009c*/ 	.byte	0x04, 0x0a
        /*009e*/ 	.short	(.L_31 - .L_30)
	.align		4
.L_30:
        /*00a0*/ 	.word	index@(.nv.constant0.triton_poi_fused__native_batch_norm_legit_no_training_41)
        /*00a4*/ 	.short	0x0210
        /*00a6*/ 	.short	0x0034


	//----- nvinfo : EIATTR_SW_WAR
	.align		4
.L_31:
        /*00a8*/ 	.byte	0x04, 0x36
        /*00aa*/ 	.short	(.L_33 - .L_32)
.L_32:
        /*00ac*/ 	.word	0x00000008
.L_33:


//--------------------- .nv.callgraph             --------------------------
	.section	.nv.callgraph,"",@"SHT_CUDA_CALLGRAPH"
	.align	4
	.sectionentsize	8
	.align		4
        /*0000*/ 	.word	0x00000000
	.align		4
        /*0004*/ 	.word	0xffffffff
	.align		4
        /*0008*/ 	.word	0x00000000
	.align		4
        /*000c*/ 	.word	0xfffffffe
	.align		4
        /*0010*/ 	.word	0x00000000
	.align		4
        /*0014*/ 	.word	0xfffffffd
	.align		4
        /*0018*/ 	.word	0x00000000
	.align		4
        /*001c*/ 	.word	0xfffffffc


//--------------------- .nv.constant4             --------------------------
	.section	.nv.constant4,"a",@progbits
	.align	8
	.align		8
.nv.constant4:
        /*0000*/ 	.dword	_$_str
	.align		8
        /*0008*/ 	.dword	_$_str_$_2


//--------------------- .text.triton_poi_fused__native_batch_norm_legit_no_training_41 --------------------------
	.section	.text.triton_poi_fused__native_batch_norm_legit_no_training_41,"ax",@progbits
	.align	128
        .global         triton_poi_fused__native_batch_norm_legit_no_training_41
        .type           triton_poi_fused__native_batch_norm_legit_no_training_41,@function
        .size           triton_poi_fused__native_batch_norm_legit_no_training_41,(.L_x_1 - triton_poi_fused__native_batch_norm_legit_no_training_41)
        .other          triton_poi_fused__native_batch_norm_legit_no_training_41,@"STO_CUDA_ENTRY STV_DEFAULT"
triton_poi_fused__native_batch_norm_legit_no_training_41:
.text.triton_poi_fused__native_batch_norm_legit_no_training_41:
[----:B------:R-:W-:Y:S01]  /*0000*/  LDC R1, c[0x0][0x28] ;  /* 0x00000a00ff017b82 */ /* 0x000fe20000000800 */
[----:B------:R-:W1:Y:S07]  /*0010*/  S2R R0, SR_TID.X ;  /* 0x0000000000007919 */ /* 0x000e6e0000002100 */
[----:B------:R-:W2:Y:S01]  /*0020*/  LDC.64 R2, c[0x0][0x220] ;  /* 0x00008800ff027b82 */ /* 0x000ea20000000a00 */
[----:B------:R-:W-:Y:S01]  /*0030*/  ULDC.64 UR4, c[0x0][0x208] ;  /* 0x0000820000047ab9 */ /* 0x000fe20000000a00 */
[----:B------:R-:W3:Y:S06]  /*0040*/  S2R R7, SR_CTAID.X ;  /* 0x0000000000077919 */ /* 0x000eec0000002500 */
[----:B------:R-:W4:Y:S08]  /*0050*/  LDC.64 R8, c[0x0][0x228] ;  /* 0x00008a00ff087b82 */ /* 0x000f300000000a00 */
[----:B------:R-:W5:Y:S01]  /*0060*/  LDC.64 R10, c[0x0][0x230] ;  /* 0x00008c00ff0a7b82 */ /* 0x000f620000000a00 */
[----:B-1----:R-:W-:-:S02]  /*0070*/  SHF.L.U32 R0, R0, 0x1, RZ ;  /* 0x0000000100007819 */ /* 0x002fc400000006ff */
[----:B---3--:R-:W-:Y:S02]  /*0080*/  SHF.R.S32.HI R5, RZ, 0x17, R7 ;  /* 0x00000017ff057819 */ /* 0x008fe40000011407 */
[----:B------:R-:W-:Y:S02]  /*0090*/  LOP3.LUT R0, R0, 0xfe, RZ, 0xc0, !PT ;  /* 0x000000fe00007812 */ /* 0x000fe400078ec0ff */
[----:B------:R-:W-:Y:S02]  /*00a0*/  SGXT R5, R5, 0x1 ;  /* 0x000000010505781a */ /* 0x000fe40000000200 */
[----:B------:R-:W-:Y:S02]  /*00b0*/  LEA R0, R7, R0, 0x8 ;  /* 0x0000000007007211 */ /* 0x000fe400078e40ff */
[----:B------:R-:W1:Y:S02]  /*00c0*/  LDC.64 R6, c[0x0][0x218] ;  /* 0x00008600ff067b82 */ /* 0x000e640000000a00 */
[----:B------:R-:W-:-:S04]  /*00d0*/  LEA.HI R5, R5, R0, RZ, 0x8 ;  /* 0x0000000005057211 */ /* 0x000fc800078f40ff */
[----:B------:R-:W-:-:S04]  /*00e0*/  LOP3.LUT R5, R5, 0xffffff00, RZ, 0xc0, !PT ;  /* 0xffffff0005057812 */ /* 0x000fc800078ec0ff */
[----:B------:R-:W-:Y:S02]  /*00f0*/  IADD3 R13, R0, -R5, RZ ;  /* 0x80000005000d7210 */ /* 0x000fe40007ffe0ff */
[----:B------:R-:W3:Y:S03]  /*0100*/  LDC.64 R4, c[0x0][0x210] ;  /* 0x00008400ff047b82 */ /* 0x000ee60000000a00 */
[----:B--2---:R-:W-:-:S06]  /*0110*/  IMAD.WIDE R2, R13, 0x4, R2 ;  /* 0x000000040d027825 */ /* 0x004fcc00078e0202 */
[----:B------:R-:W2:Y:S01]  /*0120*/  LDG.E.EL.64 R2, desc[UR4][R2.64] ;  /* 0x0000000402027981 */ /* 0x000ea2000c2e1b00 */
[----:B-1----:R-:W-:-:S06]  /*0130*/  IMAD.WIDE R6, R13, 0x4, R6 ;  /* 0x000000040d067825 */ /* 0x002fcc00078e0206 */
[----:B------:R-:W2:Y:S01]  /*0140*/  LDG.E.EL.64 R6, desc[UR4][R6.64] ;  /* 0x0000000406067981 */ /* 0x000ea2000c2e1b00 */
[----:B---3--:R-:W-:-:S06]  /*0150*/  IMAD.WIDE R4, R0, 0x4, R4 ;  /* 0x0000000400047825 */ /* 0x008fcc00078e0204 */
[----:B------:R-:W3:Y:S01]  /*0160*/  LDG.E.64 R4, desc[UR4][R4.64] ;  /* 0x0000000404047981 */ /* 0x000ee2000c1e1b00 */
[----:B----4-:R-:W-:-:S04]  /*0170*/  IMAD.WIDE R8, R13, 0x4, R8 ;  /* 0x000000040d087825 */ /* 0x010fc800078e0208 */
[----:B-----5:R-:W-:Y:S02]  /*0180*/  IMAD.WIDE R10, R13, 0x4, R10 ;  /* 0x000000040d0a7825 */ /* 0x020fe400078e020a */
[----:B------:R-:W4:Y:S04]  /*0190*/  LDG.E.EL.64 R8, desc[UR4][R8.64] ;  /* 0x0000000408087981 */ /* 0x000f28000c2e1b00 */
[----:B------:R-:W4:Y:S01]  /*01a0*/  LDG.E.EL.64 R10, desc[UR4][R10.64] ;  /* 0x000000040a0a7981 */ /* 0x000f22000c2e1b00 */
[----:B------:R-:W-:Y:S01]  /*01b0*/  HFMA2.MMA R15, -RZ, RZ, 1.625, 0 ;  /* 0x3e800000ff0f7435 */ /* 0x000fe200000001ff */
[----:B--2---:R-:W-:Y:S01]  /*01c0*/  FADD R2, R2, 9.9999997473787516356e-06 ;  /* 0x3727c5ac02027421 */ /* 0x004fe20000000000 */
[----:B------:R-:W-:-:S03]  /*01d0*/  FADD R12, R3, 9.9999997473787516356e-06 ;  /* 0x3727c5ac030c7421 */ /* 0x000fc60000000000 */
[----:B------:R1:W2:Y:S08]  /*01e0*/  MUFU.SQRT R13, R2 ;  /* 0x00000002000d7308 */ /* 0x0002b00000002000 */
[----:B------:R-:W5:Y:S01]  /*01f0*/  MUFU.SQRT R14, R12 ;  /* 0x0000000c000e7308 */ /* 0x000f620000002000 */
[----:B-1----:R-:W1:Y:S01]  /*0200*/  LDC.64 R2, c[0x0][0x238] ;  /* 0x00008e00ff027b82 */ /* 0x002e620000000a00 */
[----:B--2---:R-:W-:-:S02]  /*0210*/  FSETP.GT.AND P0, PT, R13, 8.50705917302346158658e+37, PT ;  /* 0x7e8000000d00780b */ /* 0x004fc40003f04000 */
[----:B------:R-:W-:Y:S02]  /*0220*/  FSETP.GEU.AND P2, PT, R13, 1.175494350822287508e-38, PT ;  /* 0x008000000d00780b */ /* 0x000fe40003f4e000 */
[C---:B-----5:R-:W-:Y:S02]  /*0230*/  FSETP.GT.AND P1, PT, R14.reuse, 8.50705917302346158658e+37, PT ;  /* 0x7e8000000e00780b */ /* 0x060fe40003f24000 */
[----:B------:R-:W-:-:S07]  /*0240*/  FSETP.GEU.AND P3, PT, R14, 1.175494350822287508e-38, PT ;  /* 0x008000000e00780b */ /* 0x000fce0003f6e000 */
[----:B------:R-:W-:-:S04]  /*0250*/  @P0 FMUL R13, R13, 0.25 ;  /* 0x3e8000000d0d0820 */ /* 0x000fc80000400000 */
[----:B------:R-:W-:Y:S01]  /*0260*/  @!P2 FMUL R13, R13, 16777216 ;  /* 0x4b8000000d0da820 */ /* 0x000fe20000400000 */
[----:B------:R-:W-:-:S04]  /*0270*/  @P1 FMUL R14, R14, 0.25 ;  /* 0x3e8000000e0e1820 */ /* 0x000fc80000400000 */
[----:B------:R-:W-:Y:S01]  /*0280*/  @!P3 FMUL R14, R14, 16777216 ;  /* 0x4b8000000e0eb820 */ /* 0x000fe20000400000 */
[----:B------:R-:W2:Y:S01]  /*0290*/  MUFU.RCP R13, R13 ;  /* 0x0000000d000d7308 */ /* 0x000ea20000001000 */
[----:B------:R-:W-:-:S07]  /*02a0*/  FSEL R12, R15, 1, P0 ;  /* 0x3f8000000f0c7808 */ /* 0x000fce0000000000 */
[----:B------:R-:W5:Y:S01]  /*02b0*/  MUFU.RCP R14, R14 ;  /* 0x0000000e000e7308 */ /* 0x000f620000001000 */
[----:B------:R-:W-:Y:S01]  /*02c0*/  FSEL R15, R15, 1, P1 ;  /* 0x3f8000000f0f7808 */ /* 0x000fe20000800000 */
[----:B------:R-:W-:Y:S01]  /*02d0*/  @!P2 FMUL R12, R12, 16777216 ;  /* 0x4b8000000c0ca820 */ /* 0x000fe20000400000 */
[----:B---3--:R-:W-:-:S03]  /*02e0*/  FADD R4, R4, -R6 ;  /* 0x8000000604047221 */ /* 0x008fc60000000000 */
[----:B------:R-:W-:Y:S01]  /*02f0*/  @!P3 FMUL R15, R15, 16777216 ;  /* 0x4b8000000f0fb820 */ /* 0x000fe20000400000 */
[----:B------:R-:W-:Y:S01]  /*0300*/  FADD R5, R5, -R7 ;  /* 0x8000000705057221 */ /* 0x000fe20000000000 */
[----:B--2---:R-:W-:Y:S02]  /*0310*/  FMUL R13, R13, R12 ;  /* 0x0000000c0d0d7220 */ /* 0x004fe40000400000 */
[----:B-----5:R-:W-:Y:S02]  /*0320*/  FMUL R6, R14, R15 ;  /* 0x0000000f0e067220 */ /* 0x020fe40000400000 */
[----:B------:R-:W-:Y:S02]  /*0330*/  FMUL R13, R4, R13 ;  /* 0x0000000d040d7220 */ /* 0x000fe40000400000 */
[----:B------:R-:W-:Y:S01]  /*0340*/  FMUL R6, R5, R6 ;  /* 0x0000000605067220 */ /* 0x000fe20000400000 */
[----:B-1----:R-:W-:-:S04]  /*0350*/  IMAD.WIDE R2, R0, 0x4, R2 ;  /* 0x0000000400027825 */ /* 0x002fc800078e0202 */
[----:B----4-:R-:W-:Y:S01]  /*0360*/  FFMA R8, R8, R13, R10 ;  /* 0x0000000d08087223 */ /* 0x010fe2000000000a */
[----:B------:R-:W-:-:S05]  /*0370*/  FFMA R9, R9, R6, R11 ;  /* 0x0000000609097223 */ /* 0x000fca000000000b */
[----:B------:R-:W-:Y:S01]  /*0380*/  STG.E.64 desc[UR4][R2.64], R8 ;  /* 0x0000000802007986 */ /* 0x000fe2000c101b04 */
[----:B------:R-:W-:Y:S05]  /*0390*/  EXIT ;  /* 0x000000000000794d */ /* 0x000fea0003800000 */
.L_x_0:
[----:B------:R-:W-:-:S00]  /*03a0*/  BRA `(.L_x_0) ;  /* 0xfffffffc00fc7947 */ /* 0x000fc0000383ffff */
[----:B------:R-:W-:-:S00]  /*03b0*/  NOP ;  /* 0x0000000000007918 */ /* 0x000fc00000000000 */
        /* <DEDUP_REMOVED lines=12> */
.L_x_1:


//--------------------- .nv.global.init           --------------------------
	.section	.nv.global.init,"aw",@progbits
.nv.global.init:
	.type		_$_str,@object
	.size		_$_str,(_$_str_$_2 - _$_str)
_$_str:
        /*0000*/ 	.byte	0x5f, 0x5f, 0x43, 0x55, 0x44, 0x41, 0x5f, 0x46, 0x54, 0x5a, 0x00
	.type		_$_str_$_2,@object
	.size		_$_str_$_2,(.L_1 - _$_str_$_2)
_$_str_$_2:
        /*000b*/ 	.byte	0x5f, 0x5f, 0x43, 0x55, 0x44, 0x41, 0x5f, 0x50, 0x52, 0x45, 0x43, 0x5f, 0x53, 0x51, 0x52, 0x54
        /*001b*/ 	.byte	0x00
.L_1:


//--------------------- .nv.constant0.triton_poi_fused__native_batch_norm_legit_no_training_41 --------------------------
	.section	.nv.constant0.triton_poi_fused__native_batch_norm_legit_no_training_41,"a",@progbits
	.sectionflags	@""
	.align	4
.nv.constant0.triton_poi_fused__native_batch_norm_legit_no_training_41:
	.zero		580
